	.headerflags	@"EF_CUDA_TEXMODE_UNIFIED EF_CUDA_64BIT_ADDRESS EF_CUDA_ACCELERATORS EF_CUDA_SM90 EF_CUDA_VIRTUAL_SM(EF_CUDA_SM90)"
	.elftype	@"ET_EXEC"


//--------------------- .nv.info                  --------------------------
	.section	.nv.info,"",@"SHT_CUDA_INFO"
	.align	4


	//----- nvinfo : EIATTR_REGCOUNT
	.align		4
        /*0000*/ 	.byte	0x04, 0x2f
        /*0002*/ 	.short	(.L_1 - .L_0)
	.align		4
.L_0:
        /*0004*/ 	.word	index@(triton_poi_fused_add_mul_0)
        /*0008*/ 	.word	0x00000012


	//----- nvinfo : EIATTR_MIN_STACK_SIZE
	.align		4
.L_1:
        /*000c*/ 	.byte	0x04, 0x12
        /*000e*/ 	.short	(.L_3 - .L_2)
	.align		4
.L_2:
        /*0010*/ 	.word	index@(triton_poi_fused_add_mul_0)
        /*0014*/ 	.word	0x00000000


	//----- nvinfo : EIATTR_FRAME_SIZE
	.align		4
.L_3:
        /*0018*/ 	.byte	0x04, 0x11
        /*001a*/ 	.short	(.L_5 - .L_4)
	.align		4
.L_4:
        /*001c*/ 	.word	index@(triton_poi_fused_add_mul_0)
        /*0020*/ 	.word	0x00000000


	//----- nvinfo : EIATTR_MIN_STACK_SIZE
	.align		4
.L_5:
        /*0024*/ 	.byte	0x04, 0x12
        /*0026*/ 	.short	(.L_7 - .L_6)
	.align		4
.L_6:
        /*0028*/ 	.word	index@(triton_poi_fused_add_mul_0)
        /*002c*/ 	.word	0x00000000
.L_7:


//--------------------- .nv.info.triton_poi_fused_add_mul_0 --------------------------
	.section	.nv.info.triton_poi_fused_add_mul_0,"",@"SHT_CUDA_INFO"
	.sectionflags	@""
	.align	4


	//----- nvinfo : EIATTR_CUDA_API_VERSION
	.align		4
        /*0000*/ 	.byte	0x04, 0x37
        /*0002*/ 	.short	(.L_9 - .L_8)
.L_8:
        /*0004*/ 	.word	0x0000007c


	//----- nvinfo : EIATTR_KPARAM_INFO
	.align		4
.L_9:
        /*0008*/ 	.byte	0x04, 0x17
        /*000a*/ 	.short	(.L_11 - .L_10)
.L_10:
        /*000c*/ 	.word	0x00000000
        /*0010*/ 	.short	0x0004
        /*0012*/ 	.short	0x0020
        /*0014*/ 	.byte	0x00, 0xf0, 0x11, 0x00


	//----- nvinfo : EIATTR_KPARAM_INFO
	.align		4
.L_11:
        /*0018*/ 	.byte	0x04, 0x17
        /*001a*/ 	.short	(.L_13 - .L_12)
.L_12:
        /*001c*/ 	.word	0x00000000
        /*0020*/ 	.short	0x0003
        /*0022*/ 	.short	0x0018
        /*0024*/ 	.byte	0x00, 0xf4, 0x21, 0x00


	//----- nvinfo : EIATTR_KPARAM_INFO
	.align		4
.L_13:
        /*0028*/ 	.byte	0x04, 0x17
        /*002a*/ 	.short	(.L_15 - .L_14)
.L_14:
        /*002c*/ 	.word	0x00000000
        /*0030*/ 	.short	0x0002
        /*0032*/ 	.short	0x0010
        /*0034*/ 	.byte	0x00, 0xf4, 0x21, 0x00


	//----- nvinfo : EIATTR_KPARAM_INFO
	.align		4
.L_15:
        /*0038*/ 	.byte	0x04, 0x17
        /*003a*/ 	.short	(.L_17 - .L_16)
.L_16:
        /*003c*/ 	.word	0x00000000
        /*0040*/ 	.short	0x0001
        /*0042*/ 	.short	0x0008
        /*0044*/ 	.byte	0x00, 0xf4, 0x21, 0x00


	//----- nvinfo : EIATTR_KPARAM_INFO
	.align		4
.L_17:
        /*0048*/ 	.byte	0x04, 0x17
        /*004a*/ 	.short	(.L_19 - .L_18)
.L_18:
        /*004c*/ 	.word	0x00000000
        /*0050*/ 	.short	0x0000
        /*0052*/ 	.short	0x0000
        /*0054*/ 	.byte	0x00, 0xf4, 0x21, 0x00


	//----- nvinfo : EIATTR_SPARSE_MMA_MASK
	.align		4
.L_19:
        /*0058*/ 	.byte	0x03, 0x50
        /*005a*/ 	.short	0x0000


	//----- nvinfo : EIATTR_MAXREG_COUNT
	.align		4
        /*005c*/ 	.byte	0x03, 0x1b
        /*005e*/ 	.short	0x00ff


	//----- nvinfo : EIATTR_EXIT_INSTR_OFFSETS
	.align		4
        /*0060*/ 	.byte	0x04, 0x1c
        /*0062*/ 	.short	(.L_21 - .L_20)


	//   ....[0]....
.L_20:
        /*0064*/ 	.word	0x000001e0


	//   ....[1]....
        /*0068*/ 	.word	0x00000200


	//----- nvinfo : EIATTR_REQNTID
	.align		4
.L_21:
        /*006c*/ 	.byte	0x04, 0x10
        /*006e*/ 	.short	(.L_23 - .L_22)
.L_22:
        /*0070*/ 	.word	0x00000080
        /*0074*/ 	.word	0x00000001
        /*0078*/ 	.word	0x00000001


	//----- nvinfo : EIATTR_CBANK_PARAM_SIZE
	.align		4
.L_23:
        /*007c*/ 	.byte	0x03, 0x19
        /*007e*/ 	.short	0x0024


	//----- nvinfo : EIATTR_PARAM_CBANK
	.align		4
        /*0080*/ 	.byte	0x04, 0x0a
        /*0082*/ 	.short	(.L_25 - .L_24)
	.align		4
.L_24:
        /*0084*/ 	.word	index@(.nv.constant0.triton_poi_fused_add_mul_0)
        /*0088*/ 	.short	0x0210
        /*008a*/ 	.short	0x0024


	//----- nvinfo : EIATTR_SW_WAR
	.align		4
.L_25:
        /*008c*/ 	.byte	0x04, 0x36
        /*008e*/ 	.short	(.L_27 - .L_26)
.L_26:
        /*0090*/ 	.word	0x00000008
.L_27:


//--------------------- .nv.callgraph             --------------------------
	.section	.nv.callgraph,"",@"SHT_CUDA_CALLGRAPH"
	.align	4
	.sectionentsize	8
	.align		4
        /*0000*/ 	.word	0x00000000
	.align		4
        /*0004*/ 	.word	0xffffffff
	.align		4
        /*0008*/ 	.word	0x00000000
	.align		4
        /*000c*/ 	.word	0xfffffffe
	.align		4
        /*0010*/ 	.word	0x00000000
	.align		4
        /*0014*/ 	.word	0xfffffffd
	.align		4
        /*0018*/ 	.word	0x00000000
	.align		4
        /*001c*/ 	.word	0xfffffffc


//--------------------- .text.triton_poi_fused_add_mul_0 --------------------------
	.section	.text.triton_poi_fused_add_mul_0,"ax",@progbits
	.align	128
        .global         triton_poi_fused_add_mul_0
        .type           triton_poi_fused_add_mul_0,@function
        .size           triton_poi_fused_add_mul_0,(.L_x_1 - triton_poi_fused_add_mul_0)
        .other          triton_poi_fused_add_mul_0,@"STO_CUDA_ENTRY STV_DEFAULT"
triton_poi_fused_add_mul_0:
.text.triton_poi_fused_add_mul_0:
[----:B------:R-:W0:Y:S02]  /*0000*/  LDC R1, c[0x0][0x28] ;  /* 0x00000a00ff017b82 */ /* 0x000e240000000800 */
[----:B------:R-:W1:Y:S01]  /*0010*/  S2R R0, SR_TID.X ;  /* 0x0000000000007919 */ /* 0x000e620000002100 */
[----:B------:R-:W2:Y:S01]  /*0020*/  LDC.64 R6, c[0x0][0x220] ;  /* 0x00008800ff067b82 */ /* 0x000ea20000000a00 */
[----:B------:R-:W-:Y:S01]  /*0030*/  IMAD.MOV.U32 R15, RZ, RZ, RZ ;  /* 0x000000ffff0f7224 */ /* 0x000fe200078e00ff */
[----:B------:R-:W-:Y:S01]  /*0040*/  ULDC.64 UR4, c[0x0][0x208] ;  /* 0x0000820000047ab9 */ /* 0x000fe20000000a00 */
[----:B------:R-:W3:Y:S05]  /*0050*/  S2R R11, SR_CTAID.X ;  /* 0x00000000000b7919 */ /* 0x000eea0000002500 */
[----:B------:R-:W4:Y:S08]  /*0060*/  LDC.64 R4, c[0x0][0x218] ;  /* 0x00008600ff047b82 */ /* 0x000f300000000a00 */
[----:B------:R-:W5:Y:S01]  /*0070*/  LDC.64 R2, c[0x0][0x210] ;  /* 0x00008400ff027b82 */ /* 0x000f620000000a00 */
[----:B-1----:R-:W-:-:S05]  /*0080*/  LOP3.LUT R0, R0, 0x7f, RZ, 0xc0, !PT ;  /* 0x0000007f00007812 */ /* 0x002fca00078ec0ff */
[----:B---3--:R-:W-:-:S04]  /*0090*/  IMAD R11, R11, 0x80, R0 ;  /* 0x000000800b0b7824 */ /* 0x008fc800078e0200 */
[C---:B-----5:R-:W-:Y:S01]  /*00a0*/  IMAD.WIDE R2, R11.reuse, 0x4, R2 ;  /* 0x000000040b027825 */ /* 0x060fe200078e0202 */
[----:B------:R-:W-:Y:S02]  /*00b0*/  SHF.R.S32.HI R0, RZ, 0x1f, R11 ;  /* 0x0000001fff007819 */ /* 0x000fe4000001140b */
[----:B------:R-:W-:Y:S02]  /*00c0*/  ISETP.GE.AND P0, PT, R11, 0x100, PT ;  /* 0x000001000b00780c */ /* 0x000fe40003f06270 */
[----:B------:R-:W-:-:S04]  /*00d0*/  LEA.HI R0, R0, R11, RZ, 0x4 ;  /* 0x0000000b00007211 */ /* 0x000fc800078f20ff */
[----:B------:R-:W-:Y:S02]  /*00e0*/  SHF.R.S32.HI R8, RZ, 0x4, R0 ;  /* 0x00000004ff087819 */ /* 0x000fe40000011400 */
[----:B------:R-:W-:Y:S02]  /*00f0*/  LOP3.LUT R0, R0, 0xfffffff0, RZ, 0xc0, !PT ;  /* 0xfffffff000007812 */ /* 0x000fe400078ec0ff */
[----:B------:R-:W-:-:S04]  /*0100*/  LEA.HI R9, R8, R8, RZ, 0x2 ;  /* 0x0000000808097211 */ /* 0x000fc800078f10ff */
[----:B------:R-:W-:Y:S01]  /*0110*/  LOP3.LUT R13, R9, 0xfffffffc, RZ, 0xc0, !PT ;  /* 0xfffffffc090d7812 */ /* 0x000fe200078ec0ff */
[----:B------:R-:W-:Y:S01]  /*0120*/  IMAD.IADD R9, R11, 0x1, -R0 ;  /* 0x000000010b097824 */ /* 0x000fe200078e0a00 */
[----:B------:R-:W-:Y:S02]  /*0130*/  HFMA2.MMA R0, -RZ, RZ, 0, 0 ;  /* 0x00000000ff007435 */ /* 0x000fe400000001ff */
[----:B------:R-:W-:Y:S01]  /*0140*/  IADD3 R13, R8, -R13, RZ ;  /* 0x8000000d080d7210 */ /* 0x000fe20007ffe0ff */
[----:B----4-:R-:W-:Y:S02]  /*0150*/  IMAD.WIDE R4, R9, 0x4, R4 ;  /* 0x0000000409047825 */ /* 0x010fe400078e0204 */
[----:B------:R-:W1:Y:S02]  /*0160*/  LDC.64 R8, c[0x0][0x228] ;  /* 0x00008a00ff087b82 */ /* 0x000e640000000a00 */
[----:B--2---:R-:W-:-:S03]  /*0170*/  IMAD.WIDE R6, R13, 0x4, R6 ;  /* 0x000000040d067825 */ /* 0x004fc600078e0206 */
[----:B------:R-:W2:Y:S01]  /*0180*/  @!P0 LDG.E R0, desc[UR4][R2.64] ;  /* 0x0000000402008981 */ /* 0x000ea2000c1e1900 */
[----:B------:R-:W-:-:S03]  /*0190*/  IMAD.MOV.U32 R13, RZ, RZ, RZ ;  /* 0x000000ffff0d7224 */ /* 0x000fc600078e00ff */
[----:B------:R-:W2:Y:S04]  /*01a0*/  @!P0 LDG.E.EL R15, desc[UR4][R6.64] ;  /* 0x00000004060f8981 */ /* 0x000ea8000c2e1900 */
[----:B------:R-:W2:Y:S01]  /*01b0*/  @!P0 LDG.E.EL R13, desc[UR4][R4.64] ;  /* 0x00000004040d8981 */ /* 0x000ea2000c2e1900 */
[----:B-1----:R-:W-:-:S04]  /*01c0*/  IMAD.WIDE R8, R11, 0x4, R8 ;  /* 0x000000040b087825 */ /* 0x002fc800078e0208 */
[----:B--2---:R-:W-:Y:S01]  /*01d0*/  FFMA R13, R15, R13, R0 ;  /* 0x0000000d0f0d7223 */ /* 0x004fe20000000000 */
[----:B------:R-:W-:Y:S06]  /*01e0*/  @P0 EXIT ;  /* 0x000000000000094d */ /* 0x000fec0003800000 */
[----:B------:R-:W-:Y:S01]  /*01f0*/  STG.E desc[UR4][R8.64], R13 ;  /* 0x0000000d08007986 */ /* 0x000fe2000c101904 */
[----:B------:R-:W-:Y:S05]  /*0200*/  EXIT ;  /* 0x000000000000794d */ /* 0x000fea0003800000 */
.L_x_0:
[----:B------:R-:W-:-:S00]  /*0210*/  BRA `(.L_x_0) ;  /* 0xfffffffc00fc7947 */ /* 0x000fc0000383ffff */
[----:B------:R-:W-:-:S00]  /*0220*/  NOP ;  /* 0x0000000000007918 */ /* 0x000fc00000000000 */
        /* <DEDUP_REMOVED lines=13> */
.L_x_1:


//--------------------- .nv.constant0.triton_poi_fused_add_mul_0 --------------------------
	.section	.nv.constant0.triton_poi_fused_add_mul_0,"a",@progbits
	.sectionflags	@""
	.align	4
.nv.constant0.triton_poi_fused_add_mul_0:
	.zero		564
